	.headerflags	@"EF_CUDA_TEXMODE_UNIFIED EF_CUDA_64BIT_ADDRESS EF_CUDA_ACCELERATORS EF_CUDA_SM90 EF_CUDA_VIRTUAL_SM(EF_CUDA_SM90)"
	.elftype	@"ET_EXEC"


//--------------------- .nv.info                  --------------------------
	.section	.nv.info,"",@"SHT_CUDA_INFO"
	.align	4


	//----- nvinfo : EIATTR_REGCOUNT
	.align		4
        /*0000*/ 	.byte	0x04, 0x2f
        /*0002*/ 	.short	(.L_3 - .L_2)
	.align		4
.L_2:
        /*0004*/ 	.word	index@(triton_poi_fused__native_batch_norm_legit_no_training_convolution_relu_20)
        /*0008*/ 	.word	0x00000020


	//----- nvinfo : EIATTR_MIN_STACK_SIZE
	.align		4
.L_3:
        /*000c*/ 	.byte	0x04, 0x12
        /*000e*/ 	.short	(.L_5 - .L_4)
	.align		4
.L_4:
        /*0010*/ 	.word	index@(triton_poi_fused__native_batch_norm_legit_no_training_convolution_relu_20)
        /*0014*/ 	.word	0x00000000


	//----- nvinfo : EIATTR_FRAME_SIZE
	.align		4
.L_5:
        /*0018*/ 	.byte	0x04, 0x11
        /*001a*/ 	.short	(.L_7 - .L_6)
	.align		4
.L_6:
        /*001c*/ 	.word	index@(triton_poi_fused__native_batch_norm_legit_no_training_convolution_relu_20)
        /*0020*/ 	.word	0x00000000


	//----- nvinfo : EIATTR_MIN_STACK_SIZE
	.align		4
.L_7:
        /*0024*/ 	.byte	0x04, 0x12
        /*0026*/ 	.short	(.L_9 - .L_8)
	.align		4
.L_8:
        /*0028*/ 	.word	index@(triton_poi_fused__native_batch_norm_legit_no_training_convolution_relu_20)
        /*002c*/ 	.word	0x00000000
.L_9:


//--------------------- .nv.info.triton_poi_fused__native_batch_norm_legit_no_training_convolution_relu_20 --------------------------
	.section	.nv.info.triton_poi_fused__native_batch_norm_legit_no_training_convolution_relu_20,"",@"SHT_CUDA_INFO"
	.sectionflags	@""
	.align	4


	//----- nvinfo : EIATTR_CUDA_API_VERSION
	.align		4
        /*0000*/ 	.byte	0x04, 0x37
        /*0002*/ 	.short	(.L_11 - .L_10)
.L_10:
        /*0004*/ 	.word	0x0000007c


	//----- nvinfo : EIATTR_KPARAM_INFO
	.align		4
.L_11:
        /*0008*/ 	.byte	0x04, 0x17
        /*000a*/ 	.short	(.L_13 - .L_12)
.L_12:
        /*000c*/ 	.word	0x00000000
        /*0010*/ 	.short	0x0007
        /*0012*/ 	.short	0x0038
        /*0014*/ 	.byte	0x00, 0xf0, 0x11, 0x00


	//----- nvinfo : EIATTR_KPARAM_INFO
	.align		4
.L_13:
        /*0018*/ 	.byte	0x04, 0x17
        /*001a*/ 	.short	(.L_15 - .L_14)
.L_14:
        /*001c*/ 	.word	0x00000000
        /*0020*/ 	.short	0x0006
        /*0022*/ 	.short	0x0030
        /*0024*/ 	.byte	0x00, 0xf4, 0x21, 0x00


	//----- nvinfo : EIATTR_KPARAM_INFO
	.align		4
.L_15:
        /*0028*/ 	.byte	0x04, 0x17
        /*002a*/ 	.short	(.L_17 - .L_16)
.L_16:
        /*002c*/ 	.word	0x00000000
        /*0030*/ 	.short	0x0005
        /*0032*/ 	.short	0x0028
        /*0034*/ 	.byte	0x00, 0xf4, 0x21, 0x00


	//----- nvinfo : EIATTR_KPARAM_INFO
	.align		4
.L_17:
        /*0038*/ 	.byte	0x04, 0x17
        /*003a*/ 	.short	(.L_19 - .L_18)
.L_18:
        /*003c*/ 	.word	0x00000000
        /*0040*/ 	.short	0x0004
        /*0042*/ 	.short	0x0020
        /*0044*/ 	.byte	0x00, 0xf4, 0x21, 0x00


	//----- nvinfo : EIATTR_KPARAM_INFO
	.align		4
.L_19:
        /*0048*/ 	.byte	0x04, 0x17
        /*004a*/ 	.short	(.L_21 - .L_20)
.L_20:
        /*004c*/ 	.word	0x00000000
        /*0050*/ 	.short	0x0003
        /*0052*/ 	.short	0x0018
        /*0054*/ 	.byte	0x00, 0xf4, 0x21, 0x00


	//----- nvinfo : EIATTR_KPARAM_INFO
	.align		4
.L_21:
        /*0058*/ 	.byte	0x04, 0x17
        /*005a*/ 	.short	(.L_23 - .L_22)
.L_22:
        /*005c*/ 	.word	0x00000000
        /*0060*/ 	.short	0x0002
        /*0062*/ 	.short	0x0010
        /*0064*/ 	.byte	0x00, 0xf4, 0x21, 0x00


	//----- nvinfo : EIATTR_KPARAM_INFO
	.align		4
.L_23:
        /*0068*/ 	.byte	0x04, 0x17
        /*006a*/ 	.short	(.L_25 - .L_24)
.L_24:
        /*006c*/ 	.word	0x00000000
        /*0070*/ 	.short	0x0001
        /*0072*/ 	.short	0x0008
        /*0074*/ 	.byte	0x00, 0xf4, 0x21, 0x00


	//----- nvinfo : EIATTR_KPARAM_INFO
	.align		4
.L_25:
        /*0078*/ 	.byte	0x04, 0x17
        /*007a*/ 	.short	(.L_27 - .L_26)
.L_26:
        /*007c*/ 	.word	0x00000000
        /*0080*/ 	.short	0x0000
        /*0082*/ 	.short	0x0000
        /*0084*/ 	.byte	0x00, 0xf4, 0x21, 0x00


	//----- nvinfo : EIATTR_SPARSE_MMA_MASK
	.align		4
.L_27:
        /*0088*/ 	.byte	0x03, 0x50
        /*008a*/ 	.short	0x0000


	//----- nvinfo : EIATTR_MAXREG_COUNT
	.align		4
        /*008c*/ 	.byte	0x03, 0x1b
        /*008e*/ 	.short	0x00ff


	//----- nvinfo : EIATTR_EXIT_INSTR_OFFSETS
	.align		4
        /*0090*/ 	.byte	0x04, 0x1c
        /*0092*/ 	.short	(.L_29 - .L_28)


	//   ....[0]....
.L_28:
        /*0094*/ 	.word	0x000007e0


	//----- nvinfo : EIATTR_REQNTID
	.align		4
.L_29:
        /*0098*/ 	.byte	0x04, 0x10
        /*009a*/ 	.short	(.L_31 - .L_30)
.L_30:
        /*009c*/ 	.word	0x00000080
        /*00a0*/ 	.word	0x00000001
        /*00a4*/ 	.word	0x00000001


	//----- nvinfo : EIATTR_CBANK_PARAM_SIZE
	.align		4
.L_31:
        /*00a8*/ 	.byte	0x03, 0x19
        /*00aa*/ 	.short	0x003c


	//----- nvinfo : EIATTR_PARAM_CBANK
	.align		4
        /*00ac*/ 	.byte	0x04, 0x0a
        /*00ae*/ 	.short	(.L_33 - .L_32)
	.align		4
.L_32:
        /*00b0*/ 	.word	index@(.nv.constant0.triton_poi_fused__native_batch_norm_legit_no_training_convolution_relu_20)
        /*00b4*/ 	.short	0x0210
        /*00b6*/ 	.short	0x003c


	//----- nvinfo : EIATTR_SW_WAR
	.align		4
.L_33:
        /*00b8*/ 	.byte	0x04, 0x36
        /*00ba*/ 	.short	(.L_35 - .L_34)
.L_34:
        /*00bc*/ 	.word	0x00000008
.L_35:


//--------------------- .nv.callgraph             --------------------------
	.section	.nv.callgraph,"",@"SHT_CUDA_CALLGRAPH"
	.align	4
	.sectionentsize	8
	.align		4
        /*0000*/ 	.word	0x00000000
	.align		4
        /*0004*/ 	.word	0xffffffff
	.align		4
        /*0008*/ 	.word	0x00000000
	.align		4
        /*000c*/ 	.word	0xfffffffe
	.align		4
        /*0010*/ 	.word	0x00000000
	.align		4
        /*0014*/ 	.word	0xfffffffd
	.align		4
        /*0018*/ 	.word	0x00000000
	.align		4
        /*001c*/ 	.word	0xfffffffc


//--------------------- .nv.constant4             --------------------------
	.section	.nv.constant4,"a",@progbits
	.align	8
	.align		8
.nv.constant4:
        /*0000*/ 	.dword	_$_str
	.align		8
        /*0008*/ 	.dword	_$_str_$_2


//--------------------- .text.triton_poi_fused__native_batch_norm_legit_no_training_convolution_relu_20 --------------------------
	.section	.text.triton_poi_fused__native_batch_norm_legit_no_training_convolution_relu_20,"ax",@progbits
	.align	128
        .global         triton_poi_fused__native_batch_norm_legit_no_training_convolution_relu_20
        .type           triton_poi_fused__native_batch_norm_legit_no_training_convolution_relu_20,@function
        .size           triton_poi_fused__native_batch_norm_legit_no_training_convolution_relu_20,(.L_x_1 - triton_poi_fused__native_batch_norm_legit_no_training_convolution_relu_20)
        .other          triton_poi_fused__native_batch_norm_legit_no_training_convolution_relu_20,@"STO_CUDA_ENTRY STV_DEFAULT"
triton_poi_fused__native_batch_norm_legit_no_training_convolution_relu_20:
.text.triton_poi_fused__native_batch_norm_legit_no_training_convolution_relu_20:
[----:B------:R-:W-:Y:S01]  /*0000*/  LDC R1, c[0x0][0x28] ;  /* 0x00000a00ff017b82 */ /* 0x000fe20000000800 */
[----:B------:R-:W1:Y:S07]  /*0010*/  S2R R0, SR_TID.X ;  /* 0x0000000000007919 */ /* 0x000e6e0000002100 */
[----:B------:R-:W2:Y:S01]  /*0020*/  LDC.64 R4, c[0x0][0x228] ;  /* 0x00008a00ff047b82 */ /* 0x000ea20000000a00 */
[----:B------:R-:W-:Y:S01]  /*0030*/  ULDC.64 UR4, c[0x0][0x208] ;  /* 0x0000820000047ab9 */ /* 0x000fe20000000a00 */
[----:B------:R-:W3:Y:S06]  /*0040*/  S2R R7, SR_CTAID.X ;  /* 0x0000000000077919 */ /* 0x000eec0000002500 */
[----:B------:R-:W4:Y:S08]  /*0050*/  LDC.64 R16, c[0x0][0x218] ;  /* 0x00008600ff107b82 */ /* 0x000f300000000a00 */
[----:B------:R-:W5:Y:S01]  /*0060*/  LDC.64 R28, c[0x0][0x210] ;  /* 0x00008400ff1c7b82 */ /* 0x000f620000000a00 */
[----:B-1----:R-:W-:-:S02]  /*0070*/  SHF.L.U32 R0, R0, 0x2, RZ ;  /* 0x0000000200007819 */ /* 0x002fc400000006ff */
[----:B---3--:R-:W-:Y:S02]  /*0080*/  SHF.R.S32.HI R3, RZ, 0x15, R7 ;  /* 0x00000015ff037819 */ /* 0x008fe40000011407 */
[----:B------:R-:W-:Y:S02]  /*0090*/  LOP3.LUT R0, R0, 0x1fc, RZ, 0xc0, !PT ;  /* 0x000001fc00007812 */ /* 0x000fe400078ec0ff */
[----:B------:R-:W-:Y:S02]  /*00a0*/  SGXT R3, R3, 0x1 ;  /* 0x000000010303781a */ /* 0x000fe40000000200 */
[----:B------:R-:W-:-:S04]  /*00b0*/  LEA R0, R7, R0, 0xa ;  /* 0x0000000007007211 */ /* 0x000fc800078e50ff */
[----:B------:R-:W-:-:S04]  /*00c0*/  LEA.HI R3, R3, R0, RZ, 0x9 ;  /* 0x0000000003037211 */ /* 0x000fc800078f48ff */
[----:B------:R-:W-:-:S04]  /*00d0*/  LOP3.LUT R3, R3, 0xfffffe00, RZ, 0xc0, !PT ;  /* 0xfffffe0003037812 */ /* 0x000fc800078ec0ff */
[----:B------:R-:W-:Y:S01]  /*00e0*/  IADD3 R24, R0, -R3, RZ ;  /* 0x8000000300187210 */ /* 0x000fe20007ffe0ff */
[----:B-----5:R-:W-:Y:S01]  /*00f0*/  IMAD.WIDE R28, R0, 0x4, R28 ;  /* 0x00000004001c7825 */ /* 0x020fe200078e021c */
[----:B------:R-:W1:Y:S03]  /*0100*/  LDC.64 R2, c[0x0][0x220] ;  /* 0x00008800ff027b82 */ /* 0x000e660000000a00 */
[C---:B--2---:R-:W-:Y:S01]  /*0110*/  IMAD.WIDE R4, R24.reuse, 0x4, R4 ;  /* 0x0000000418047825 */ /* 0x044fe200078e0204 */
[----:B------:R-:W2:Y:S03]  /*0120*/  LDG.E.128 R12, desc[UR4][R28.64+0x800] ;  /* 0x000800041c0c7981 */ /* 0x000ea6000c1e1d00 */
[C---:B----4-:R-:W-:Y:S01]  /*0130*/  IMAD.WIDE R16, R24.reuse, 0x4, R16 ;  /* 0x0000000418107825 */ /* 0x050fe200078e0210 */
[----:B------:R-:W3:Y:S04]  /*0140*/  LDG.E.128 R20, desc[UR4][R28.64] ;  /* 0x000000041c147981 */ /* 0x000ee8000c1e1d00 */
[----:B------:R-:W4:Y:S04]  /*0150*/  LDG.E.EL.128 R4, desc[UR4][R4.64] ;  /* 0x0000000404047981 */ /* 0x000f28000c2e1d00 */
[----:B------:R-:W2:Y:S01]  /*0160*/  LDG.E.EL.128 R16, desc[UR4][R16.64] ;  /* 0x0000000410107981 */ /* 0x000ea2000c2e1d00 */
[----:B-1----:R-:W-:-:S05]  /*0170*/  IMAD.WIDE R2, R24, 0x4, R2 ;  /* 0x0000000418027825 */ /* 0x002fca00078e0202 */
[----:B------:R1:W5:Y:S02]  /*0180*/  LDG.E.EL.128 R8, desc[UR4][R2.64] ;  /* 0x0000000402087981 */ /* 0x000364000c2e1d00 */
[----:B-1----:R-:W-:Y:S01]  /*0190*/  HFMA2.MMA R2, -RZ, RZ, 1.625, 0 ;  /* 0x3e800000ff027435 */ /* 0x002fe200000001ff */
[----:B----4-:R-:W-:Y:S01]  /*01a0*/  FADD R4, R4, 9.9999997473787516356e-06 ;  /* 0x3727c5ac04047421 */ /* 0x010fe20000000000 */
[----:B------:R-:W-:-:S03]  /*01b0*/  FADD R5, R5, 9.9999997473787516356e-06 ;  /* 0x3727c5ac05057421 */ /* 0x000fc60000000000 */
[----:B------:R-:W1:Y:S08]  /*01c0*/  MUFU.SQRT R25, R4 ;  /* 0x0000000400197308 */ /* 0x000e700000002000 */
[----:B------:R-:W4:Y:S01]  /*01d0*/  MUFU.SQRT R26, R5 ;  /* 0x00000005001a7308 */ /* 0x000f220000002000 */
[----:B------:R-:W-:Y:S01]  /*01e0*/  FADD R6, R6, 9.9999997473787516356e-06 ;  /* 0x3727c5ac06067421 */ /* 0x000fe20000000000 */
[----:B-1----:R-:W-:-:S02]  /*01f0*/  FSETP.GT.AND P0, PT, R25, 8.50705917302346158658e+37, PT ;  /* 0x7e8000001900780b */ /* 0x002fc40003f04000 */
[C---:B------:R-:W-:Y:S02]  /*0200*/  FSETP.GEU.AND P3, PT, R25.reuse, 1.175494350822287508e-38, PT ;  /* 0x008000001900780b */ /* 0x040fe40003f6e000 */
[C---:B----4-:R-:W-:Y:S02]  /*0210*/  FSETP.GT.AND P1, PT, R26.reuse, 8.50705917302346158658e+37, PT ;  /* 0x7e8000001a00780b */ /* 0x050fe40003f24000 */
[----:B------:R-:W-:Y:S01]  /*0220*/  FSETP.GEU.AND P4, PT, R26, 1.175494350822287508e-38, PT ;  /* 0x008000001a00780b */ /* 0x000fe20003f8e000 */
[----:B------:R-:W1:Y:S06]  /*0230*/  MUFU.SQRT R6, R6 ;  /* 0x0000000600067308 */ /* 0x000e6c0000002000 */
[----:B------:R-:W-:-:S04]  /*0240*/  @P0 FMUL R25, R25, 0.25 ;  /* 0x3e80000019190820 */ /* 0x000fc80000400000 */
[----:B------:R-:W-:Y:S01]  /*0250*/  @!P3 FMUL R25, R25, 16777216 ;  /* 0x4b8000001919b820 */ /* 0x000fe20000400000 */
[----:B------:R-:W-:-:S04]  /*0260*/  @P1 FMUL R26, R26, 0.25 ;  /* 0x3e8000001a1a1820 */ /* 0x000fc80000400000 */
[----:B------:R-:W-:Y:S01]  /*0270*/  @!P4 FMUL R26, R26, 16777216 ;  /* 0x4b8000001a1ac820 */ /* 0x000fe20000400000 */
[----:B------:R-:W4:Y:S01]  /*0280*/  MUFU.RCP R25, R25 ;  /* 0x0000001900197308 */ /* 0x000f220000001000 */
[----:B-1----:R-:W-:Y:S02]  /*0290*/  FSETP.GT.AND P2, PT, R6, 8.50705917302346158658e+37, PT ;  /* 0x7e8000000600780b */ /* 0x002fe40003f44000 */
[----:B------:R-:W-:-:S05]  /*02a0*/  FSEL R4, R2, 1, P0 ;  /* 0x3f80000002047808 */ /* 0x000fca0000000000 */
[----:B------:R-:W1:Y:S01]  /*02b0*/  MUFU.RCP R26, R26 ;  /* 0x0000001a001a7308 */ /* 0x000e620000001000 */
[----:B------:R-:W-:Y:S02]  /*02c0*/  FSETP.GEU.AND P5, PT, R6, 1.175494350822287508e-38, PT ;  /* 0x008000000600780b */ /* 0x000fe40003fae000 */
[----:B------:R-:W-:Y:S01]  /*02d0*/  FSEL R3, R2, 1, P1 ;  /* 0x3f80000002037808 */ /* 0x000fe20000800000 */
[----:B------:R-:W-:-:S04]  /*02e0*/  @!P3 FMUL R4, R4, 16777216 ;  /* 0x4b8000000404b820 */ /* 0x000fc80000400000 */
[----:B------:R-:W-:Y:S01]  /*02f0*/  @!P4 FMUL R3, R3, 16777216 ;  /* 0x4b8000000303c820 */ /* 0x000fe20000400000 */
[----:B----4-:R-:W-:Y:S01]  /*0300*/  FMUL R5, R25, R4 ;  /* 0x0000000419057220 */ /* 0x010fe20000400000 */
[----:B------:R-:W-:Y:S01]  /*0310*/  @P2 FMUL R6, R6, 0.25 ;  /* 0x3e80000006062820 */ /* 0x000fe20000400000 */
[--C-:B--2---:R-:W-:Y:S01]  /*0320*/  FADD R15, R15, R19.reuse ;  /* 0x000000130f0f7221 */ /* 0x104fe20000000000 */
[--C-:B------:R-:W-:Y:S01]  /*0330*/  FADD R14, R14, R18.reuse ;  /* 0x000000120e0e7221 */ /* 0x100fe20000000000 */
[----:B---3--:R-:W-:Y:S01]  /*0340*/  FADD R19, R23, R19 ;  /* 0x0000001317137221 */ /* 0x008fe20000000000 */
[----:B------:R-:W-:Y:S01]  /*0350*/  FADD R18, R22, R18 ;  /* 0x0000001216127221 */ /* 0x000fe20000000000 */
[----:B-1----:R-:W-:Y:S01]  /*0360*/  FMUL R4, R26, R3 ;  /* 0x000000031a047220 */ /* 0x002fe20000400000 */
[----:B------:R-:W1:Y:S01]  /*0370*/  LDC.64 R22, c[0x0][0x238] ;  /* 0x00008e00ff167b82 */ /* 0x000e620000000a00 */
[----:B------:R-:W-:-:S07]  /*0380*/  @!P5 FMUL R6, R6, 16777216 ;  /* 0x4b8000000606d820 */ /* 0x000fce0000400000 */
[----:B------:R-:W2:Y:S01]  /*0390*/  LDC.64 R26, c[0x0][0x230] ;  /* 0x00008c00ff1a7b82 */ /* 0x000ea20000000a00 */
[----:B------:R-:W3:Y:S01]  /*03a0*/  MUFU.RCP R6, R6 ;  /* 0x0000000600067308 */ /* 0x000ee20000001000 */
[----:B------:R-:W-:Y:S01]  /*03b0*/  FSEL R3, R2, 1, P2 ;  /* 0x3f80000002037808 */ /* 0x000fe20001000000 */
[--C-:B------:R-:W-:Y:S01]  /*03c0*/  FADD R12, R12, R16.reuse ;  /* 0x000000100c0c7221 */ /* 0x100fe20000000000 */
[----:B------:R-:W-:Y:S01]  /*03d0*/  FADD R16, R20, R16 ;  /* 0x0000001014107221 */ /* 0x000fe20000000000 */
[--C-:B------:R-:W-:Y:S02]  /*03e0*/  FADD R13, R13, R17.reuse ;  /* 0x000000110d0d7221 */ /* 0x100fe40000000000 */
[----:B------:R-:W-:Y:S01]  /*03f0*/  @!P5 FMUL R3, R3, 16777216 ;  /* 0x4b8000000303d820 */ /* 0x000fe20000400000 */
[----:B------:R-:W-:-:S03]  /*0400*/  FADD R17, R21, R17 ;  /* 0x0000001115117221 */ /* 0x000fc60000000000 */
[----:B---3--:R-:W-:Y:S01]  /*0410*/  FMUL R3, R6, R3 ;  /* 0x0000000306037220 */ /* 0x008fe20000400000 */
[C---:B-----5:R-:W-:Y:S01]  /*0420*/  FADD R6, -R8.reuse, R12 ;  /* 0x0000000c08067221 */ /* 0x060fe20000000100 */
[----:B------:R-:W-:Y:S01]  /*0430*/  FADD R8, -R8, R16 ;  /* 0x0000001008087221 */ /* 0x000fe20000000100 */
[----:B--2---:R-:W-:-:S04]  /*0440*/  IMAD.WIDE R20, R24, 0x4, R26 ;  /* 0x0000000418147825 */ /* 0x004fc800078e021a */
[----:B-1----:R-:W-:-:S04]  /*0450*/  IMAD.WIDE R24, R24, 0x4, R22 ;  /* 0x0000000418187825 */ /* 0x002fc800078e0216 */
[----:B------:R-:W-:Y:S01]  /*0460*/  FADD R23, -R9, R13 ;  /* 0x0000000d09177221 */ /* 0x000fe20000000100 */
[C---:B------:R-:W-:Y:S01]  /*0470*/  FMUL R6, R5.reuse, R6 ;  /* 0x0000000605067220 */ /* 0x040fe20000400000 */
[----:B------:R-:W-:Y:S02]  /*0480*/  FMUL R5, R5, R8 ;  /* 0x0000000805057220 */ /* 0x000fe40000400000 */
[----:B------:R-:W-:Y:S01]  /*0490*/  FMUL R8, R4, R23 ;  /* 0x0000001704087220 */ /* 0x000fe20000400000 */
[----:B------:R-:W2:Y:S04]  /*04a0*/  LDG.E.EL.128 R24, desc[UR4][R24.64] ;  /* 0x0000000418187981 */ /* 0x000ea8000c2e1d00 */
[----:B------:R-:W2:Y:S01]  /*04b0*/  LDG.E.EL.128 R20, desc[UR4][R20.64] ;  /* 0x0000000414147981 */ /* 0x000ea2000c2e1d00 */
[----:B------:R-:W-:-:S04]  /*04c0*/  FADD R9, -R9, R17 ;  /* 0x0000001109097221 */ /* 0x000fc80000000100 */
[----:B------:R-:W-:Y:S01]  /*04d0*/  FMUL R9, R4, R9 ;  /* 0x0000000904097220 */ /* 0x000fe20000400000 */
[----:B------:R-:W-:-:S04]  /*04e0*/  FADD R4, R7, 9.9999997473787516356e-06 ;  /* 0x3727c5ac07047421 */ /* 0x000fc80000000000 */
[----:B------:R-:W1:Y:S02]  /*04f0*/  MUFU.SQRT R7, R4 ;  /* 0x0000000400077308 */ /* 0x000e640000002000 */
[C---:B-1----:R-:W-:Y:S02]  /*0500*/  FSETP.GT.AND P0, PT, R7.reuse, 8.50705917302346158658e+37, PT ;  /* 0x7e8000000700780b */ /* 0x042fe40003f04000 */
[----:B------:R-:W-:-:S11]  /*0510*/  FSETP.GEU.AND P1, PT, R7, 1.175494350822287508e-38, PT ;  /* 0x008000000700780b */ /* 0x000fd60003f2e000 */
[----:B------:R-:W-:-:S04]  /*0520*/  @P0 FMUL R7, R7, 0.25 ;  /* 0x3e80000007070820 */ /* 0x000fc80000400000 */
[----:B------:R-:W-:-:S06]  /*0530*/  @!P1 FMUL R7, R7, 16777216 ;  /* 0x4b80000007079820 */ /* 0x000fcc0000400000 */
[----:B------:R-:W1:Y:S01]  /*0540*/  MUFU.RCP R7, R7 ;  /* 0x0000000700077308 */ /* 0x000e620000001000 */
[----:B------:R-:W-:-:S05]  /*0550*/  FSEL R2, R2, 1, P0 ;  /* 0x3f80000002027808 */ /* 0x000fca0000000000 */
[----:B------:R-:W-:-:S04]  /*0560*/  @!P1 FMUL R2, R2, 16777216 ;  /* 0x4b80000002029820 */ /* 0x000fc80000400000 */
[----:B-1----:R-:W-:Y:S01]  /*0570*/  FMUL R2, R7, R2 ;  /* 0x0000000207027220 */ /* 0x002fe20000400000 */
[C---:B------:R-:W-:Y:S01]  /*0580*/  FADD R7, -R11.reuse, R15 ;  /* 0x0000000f0b077221 */ /* 0x040fe20000000100 */
[----:B------:R-:W-:Y:S01]  /*0590*/  FADD R11, -R11, R19 ;  /* 0x000000130b0b7221 */ /* 0x000fe20000000100 */
[----:B------:R-:W-:Y:S04]  /*05a0*/  STG.E.128 desc[UR4][R28.64], R16 ;  /* 0x000000101c007986 */ /* 0x000fe8000c101d04 */
[----:B------:R-:W-:Y:S01]  /*05b0*/  STG.E.128 desc[UR4][R28.64+0x800], R12 ;  /* 0x0008000c1c007986 */ /* 0x000fe2000c101d04 */
[C-C-:B--2---:R-:W-:Y:S01]  /*05c0*/  FFMA R4, R20.reuse, R5, R24.reuse ;  /* 0x0000000514047223 */ /* 0x144fe20000000018 */
[----:B------:R-:W-:Y:S01]  /*05d0*/  FFMA R20, R20, R6, R24 ;  /* 0x0000000614147223 */ /* 0x000fe20000000018 */
[C-C-:B------:R-:W-:Y:S01]  /*05e0*/  FFMA R9, R21.reuse, R9, R25.reuse ;  /* 0x0000000915097223 */ /* 0x140fe20000000019 */
[----:B------:R-:W-:Y:S01]  /*05f0*/  FFMA R8, R21, R8, R25 ;  /* 0x0000000815087223 */ /* 0x000fe20000000019 */
[----:B------:R-:W-:Y:S01]  /*0600*/  FADD R6, -R10, R14 ;  /* 0x0000000e0a067221 */ /* 0x000fe20000000100 */
[----:B------:R-:W1:Y:S03]  /*0610*/  LDC.64 R24, c[0x0][0x240] ;  /* 0x00009000ff187b82 */ /* 0x000e660000000a00 */
[----:B------:R-:W-:Y:S01]  /*0620*/  FMUL R5, R3, R6 ;  /* 0x0000000603057220 */ /* 0x000fe20000400000 */
[----:B------:R-:W-:Y:S01]  /*0630*/  FMUL R6, R2, R7 ;  /* 0x0000000702067220 */ /* 0x000fe20000400000 */
[----:B------:R-:W-:Y:S01]  /*0640*/  FADD R10, -R10, R18 ;  /* 0x000000120a0a7221 */ /* 0x000fe20000000100 */
[----:B------:R-:W-:-:S02]  /*0650*/  FMUL R2, R2, R11 ;  /* 0x0000000b02027220 */ /* 0x000fc40000400000 */
[--C-:B------:R-:W-:Y:S01]  /*0660*/  FFMA R7, R23, R6, R27.reuse ;  /* 0x0000000617077223 */ /* 0x100fe2000000001b */
[----:B------:R-:W-:Y:S01]  /*0670*/  FMUL R3, R3, R10 ;  /* 0x0000000a03037220 */ /* 0x000fe20000400000 */
[C-C-:B------:R-:W-:Y:S01]  /*0680*/  FFMA R5, R22.reuse, R5, R26.reuse ;  /* 0x0000000516057223 */ /* 0x140fe2000000001a */
[----:B------:R-:W-:Y:S02]  /*0690*/  FFMA R2, R23, R2, R27 ;  /* 0x0000000217027223 */ /* 0x000fe4000000001b */
[----:B------:R-:W-:Y:S01]  /*06a0*/  FSETP.GEU.AND P6, PT, R7, RZ, PT ;  /* 0x000000ff0700720b */ /* 0x000fe20003fce000 */
[----:B------:R-:W-:Y:S01]  /*06b0*/  FFMA R3, R22, R3, R26 ;  /* 0x0000000316037223 */ /* 0x000fe2000000001a */
[----:B------:R-:W-:Y:S02]  /*06c0*/  FSETP.GEU.AND P5, PT, R5, RZ, PT ;  /* 0x000000ff0500720b */ /* 0x000fe40003fae000 */
[----:B------:R-:W-:Y:S02]  /*06d0*/  FSETP.GEU.AND P4, PT, R8, RZ, PT ;  /* 0x000000ff0800720b */ /* 0x000fe40003f8e000 */
[----:B------:R-:W-:-:S02]  /*06e0*/  SEL R7, R7, RZ, P6 ;  /* 0x000000ff07077207 */ /* 0x000fc40003000000 */
[----:B------:R-:W-:Y:S02]  /*06f0*/  FSETP.GEU.AND P6, PT, R4, RZ, PT ;  /* 0x000000ff0400720b */ /* 0x000fe40003fce000 */
[----:B------:R-:W-:Y:S02]  /*0700*/  FSETP.GEU.AND P0, PT, R20, RZ, PT ;  /* 0x000000ff1400720b */ /* 0x000fe40003f0e000 */
[----:B------:R-:W-:Y:S02]  /*0710*/  FSETP.GEU.AND P3, PT, R2, RZ, PT ;  /* 0x000000ff0200720b */ /* 0x000fe40003f6e000 */
[----:B------:R-:W-:Y:S02]  /*0720*/  FSETP.GEU.AND P2, PT, R3, RZ, PT ;  /* 0x000000ff0300720b */ /* 0x000fe40003f4e000 */
[----:B------:R-:W-:Y:S02]  /*0730*/  FSETP.GEU.AND P1, PT, R9, RZ, PT ;  /* 0x000000ff0900720b */ /* 0x000fe40003f2e000 */
[----:B------:R-:W-:-:S02]  /*0740*/  SEL R6, R5, RZ, P5 ;  /* 0x000000ff05067207 */ /* 0x000fc40002800000 */
[----:B------:R-:W-:Y:S01]  /*0750*/  SEL R5, R8, RZ, P4 ;  /* 0x000000ff08057207 */ /* 0x000fe20002000000 */
[----:B-1----:R-:W-:Y:S01]  /*0760*/  IMAD.WIDE R24, R0, 0x4, R24 ;  /* 0x0000000400187825 */ /* 0x002fe200078e0218 */
[----:B------:R-:W-:Y:S02]  /*0770*/  SEL R8, R4, RZ, P6 ;  /* 0x000000ff04087207 */ /* 0x000fe40003000000 */
[----:B------:R-:W-:Y:S02]  /*0780*/  SEL R11, R2, RZ, P3 ;  /* 0x000000ff020b7207 */ /* 0x000fe40001800000 */
[----:B------:R-:W-:Y:S02]  /*0790*/  SEL R10, R3, RZ, P2 ;  /* 0x000000ff030a7207 */ /* 0x000fe40001000000 */
[----:B------:R-:W-:Y:S02]  /*07a0*/  SEL R9, R9, RZ, P1 ;  /* 0x000000ff09097207 */ /* 0x000fe40000800000 */
[----:B------:R-:W-:-:S03]  /*07b0*/  SEL R4, R20, RZ, P0 ;  /* 0x000000ff14047207 */ /* 0x000fc60000000000 */
[----:B------:R-:W-:Y:S04]  /*07c0*/  STG.E.128 desc[UR4][R24.64], R8 ;  /* 0x0000000818007986 */ /* 0x000fe8000c101d04 */
[----:B------:R-:W-:Y:S01]  /*07d0*/  STG.E.128 desc[UR4][R24.64+0x800], R4 ;  /* 0x0008000418007986 */ /* 0x000fe2000c101d04 */
[----:B------:R-:W-:Y:S05]  /*07e0*/  EXIT ;  /* 0x000000000000794d */ /* 0x000fea0003800000 */
.L_x_0:
[----:B------:R-:W-:-:S00]  /*07f0*/  BRA `(.L_x_0) ;  /* 0xfffffffc00fc7947 */ /* 0x000fc0000383ffff */
[----:B------:R-:W-:-:S00]  /*0800*/  NOP ;  /* 0x0000000000007918 */ /* 0x000fc00000000000 */
[----:B------:R-:W-:-:S00]  /*0810*/  NOP ;  /* 0x0000000000007918 */ /* 0x000fc00000000000 */
[----:B------:R-:W-:-:S00]  /*0820*/  NOP ;  /* 0x0000000000007918 */ /* 0x000fc00000000000 */
[----:B------:R-:W-:-:S00]  /*0830*/  NOP ;  /* 0x0000000000007918 */ /* 0x000fc00000000000 */
[----:B------:R-:W-:-:S00]  /*0840*/  NOP ;  /* 0x0000000000007918 */ /* 0x000fc00000000000 */
[----:B------:R-:W-:-:S00]  /*0850*/  NOP ;  /* 0x0000000000007918 */ /* 0x000fc00000000000 */
[----:B------:R-:W-:-:S00]  /*0860*/  NOP ;  /* 0x0000000000007918 */ /* 0x000fc00000000000 */
[----:B------:R-:W-:-:S00]  /*0870*/  NOP ;  /* 0x0000000000007918 */ /* 0x000fc00000000000 */
.L_x_1:


//--------------------- .nv.global.init           --------------------------
	.section	.nv.global.init,"aw",@progbits
.nv.global.init:
	.type		_$_str,@object
	.size		_$_str,(_$_str_$_2 - _$_str)
_$_str:
        /*0000*/ 	.byte	0x5f, 0x5f, 0x43, 0x55, 0x44, 0x41, 0x5f, 0x46, 0x54, 0x5a, 0x00
	.type		_$_str_$_2,@object
	.size		_$_str_$_2,(.L_1 - _$_str_$_2)
_$_str_$_2:
        /*000b*/ 	.byte	0x5f, 0x5f, 0x43, 0x55, 0x44, 0x41, 0x5f, 0x50, 0x52, 0x45, 0x43, 0x5f, 0x53, 0x51, 0x52, 0x54
        /*001b*/ 	.byte	0x00
.L_1:


//--------------------- .nv.constant0.triton_poi_fused__native_batch_norm_legit_no_training_convolution_relu_20 --------------------------
	.section	.nv.constant0.triton_poi_fused__native_batch_norm_legit_no_training_convolution_relu_20,"a",@progbits
	.sectionflags	@""
	.align	4
.nv.constant0.triton_poi_fused__native_batch_norm_legit_no_training_convolution_relu_20:
	.zero		588
